	.headerflags	@"EF_CUDA_TEXMODE_UNIFIED EF_CUDA_64BIT_ADDRESS EF_CUDA_SM86 EF_CUDA_VIRTUAL_SM(EF_CUDA_SM86)"
	.elftype	@"ET_EXEC"


//--------------------- .nv.info                  --------------------------
	.section	.nv.info,"",@"SHT_CUDA_INFO"
	.align	4


	//----- nvinfo : EIATTR_REGCOUNT
	.align		4
        /*0000*/ 	.byte	0x04, 0x2f
        /*0002*/ 	.short	(.L_1 - .L_0)
	.align		4
.L_0:
        /*0004*/ 	.word	index@(triton_poi_fused__scaled_dot_product_flash_attention__to_copy_add_mul_8)
        /*0008*/ 	.word	0x00000027


	//----- nvinfo : EIATTR_MIN_STACK_SIZE
	.align		4
.L_1:
        /*000c*/ 	.byte	0x04, 0x12
        /*000e*/ 	.short	(.L_3 - .L_2)
	.align		4
.L_2:
        /*0010*/ 	.word	index@(triton_poi_fused__scaled_dot_product_flash_attention__to_copy_add_mul_8)
        /*0014*/ 	.word	0x00000000


	//----- nvinfo : EIATTR_FRAME_SIZE
	.align		4
.L_3:
        /*0018*/ 	.byte	0x04, 0x11
        /*001a*/ 	.short	(.L_5 - .L_4)
	.align		4
.L_4:
        /*001c*/ 	.word	index@(triton_poi_fused__scaled_dot_product_flash_attention__to_copy_add_mul_8)
        /*0020*/ 	.word	0x00000000


	//----- nvinfo : EIATTR_MIN_STACK_SIZE
	.align		4
.L_5:
        /*0024*/ 	.byte	0x04, 0x12
        /*0026*/ 	.short	(.L_7 - .L_6)
	.align		4
.L_6:
        /*0028*/ 	.word	index@(triton_poi_fused__scaled_dot_product_flash_attention__to_copy_add_mul_8)
        /*002c*/ 	.word	0x00000000
.L_7:


//--------------------- .nv.info.triton_poi_fused__scaled_dot_product_flash_attention__to_copy_add_mul_8 --------------------------
	.section	.nv.info.triton_poi_fused__scaled_dot_product_flash_attention__to_copy_add_mul_8,"",@"SHT_CUDA_INFO"
	.sectionflags	@""
	.align	4


	//----- nvinfo : EIATTR_CUDA_API_VERSION
	.align		4
        /*0000*/ 	.byte	0x04, 0x37
        /*0002*/ 	.short	(.L_9 - .L_8)
.L_8:
        /*0004*/ 	.word	0x0000007c


	//----- nvinfo : EIATTR_SW2861232_WAR
	.align		4
.L_9:
        /*0008*/ 	.byte	0x01, 0x35
	.zero		2


	//----- nvinfo : EIATTR_PARAM_CBANK
	.align		4
        /*000c*/ 	.byte	0x04, 0x0a
        /*000e*/ 	.short	(.L_11 - .L_10)
	.align		4
.L_10:
        /*0010*/ 	.word	index@(.nv.constant0.triton_poi_fused__scaled_dot_product_flash_attention__to_copy_add_mul_8)
        /*0014*/ 	.short	0x0160
        /*0016*/ 	.short	0x0040


	//----- nvinfo : EIATTR_CBANK_PARAM_SIZE
	.align		4
.L_11:
        /*0018*/ 	.byte	0x03, 0x19
        /*001a*/ 	.short	0x0040


	//----- nvinfo : EIATTR_KPARAM_INFO
	.align		4
        /*001c*/ 	.byte	0x04, 0x17
        /*001e*/ 	.short	(.L_13 - .L_12)
.L_12:
        /*0020*/ 	.word	0x00000000
        /*0024*/ 	.short	0x0007
        /*0026*/ 	.short	0x0038
        /*0028*/ 	.byte	0x00, 0xf4, 0x21, 0x00


	//----- nvinfo : EIATTR_KPARAM_INFO
	.align		4
.L_13:
        /*002c*/ 	.byte	0x04, 0x17
        /*002e*/ 	.short	(.L_15 - .L_14)
.L_14:
        /*0030*/ 	.word	0x00000000
        /*0034*/ 	.short	0x0006
        /*0036*/ 	.short	0x0030
        /*0038*/ 	.byte	0x00, 0xf0, 0x11, 0x00


	//----- nvinfo : EIATTR_KPARAM_INFO
	.align		4
.L_15:
        /*003c*/ 	.byte	0x04, 0x17
        /*003e*/ 	.short	(.L_17 - .L_16)
.L_16:
        /*0040*/ 	.word	0x00000000
        /*0044*/ 	.short	0x0005
        /*0046*/ 	.short	0x0028
        /*0048*/ 	.byte	0x00, 0xf4, 0x21, 0x00


	//----- nvinfo : EIATTR_KPARAM_INFO
	.align		4
.L_17:
        /*004c*/ 	.byte	0x04, 0x17
        /*004e*/ 	.short	(.L_19 - .L_18)
.L_18:
        /*0050*/ 	.word	0x00000000
        /*0054*/ 	.short	0x0004
        /*0056*/ 	.short	0x0020
        /*0058*/ 	.byte	0x00, 0xf4, 0x21, 0x00


	//----- nvinfo : EIATTR_KPARAM_INFO
	.align		4
.L_19:
        /*005c*/ 	.byte	0x04, 0x17
        /*005e*/ 	.short	(.L_21 - .L_20)
.L_20:
        /*0060*/ 	.word	0x00000000
        /*0064*/ 	.short	0x0003
        /*0066*/ 	.short	0x0018
        /*0068*/ 	.byte	0x00, 0xf4, 0x21, 0x00


	//----- nvinfo : EIATTR_KPARAM_INFO
	.align		4
.L_21:
        /*006c*/ 	.byte	0x04, 0x17
        /*006e*/ 	.short	(.L_23 - .L_22)
.L_22:
        /*0070*/ 	.word	0x00000000
        /*0074*/ 	.short	0x0002
        /*0076*/ 	.short	0x0010
        /*0078*/ 	.byte	0x00, 0xf4, 0x21, 0x00


	//----- nvinfo : EIATTR_KPARAM_INFO
	.align		4
.L_23:
        /*007c*/ 	.byte	0x04, 0x17
        /*007e*/ 	.short	(.L_25 - .L_24)
.L_24:
        /*0080*/ 	.word	0x00000000
        /*0084*/ 	.short	0x0001
        /*0086*/ 	.short	0x0008
        /*0088*/ 	.byte	0x00, 0xf4, 0x21, 0x00


	//----- nvinfo : EIATTR_KPARAM_INFO
	.align		4
.L_25:
        /*008c*/ 	.byte	0x04, 0x17
        /*008e*/ 	.short	(.L_27 - .L_26)
.L_26:
        /*0090*/ 	.word	0x00000000
        /*0094*/ 	.short	0x0000
        /*0096*/ 	.short	0x0000
        /*0098*/ 	.byte	0x00, 0xf4, 0x21, 0x00


	//----- nvinfo : EIATTR_MAXREG_COUNT
	.align		4
.L_27:
        /*009c*/ 	.byte	0x03, 0x1b
        /*009e*/ 	.short	0x00ff


	//----- nvinfo : EIATTR_EXIT_INSTR_OFFSETS
	.align		4
        /*00a0*/ 	.byte	0x04, 0x1c
        /*00a2*/ 	.short	(.L_29 - .L_28)


	//   ....[0]....
.L_28:
        /*00a4*/ 	.word	0x00000a10


	//----- nvinfo : EIATTR_REQNTID
	.align		4
.L_29:
        /*00a8*/ 	.byte	0x04, 0x10
        /*00aa*/ 	.short	(.L_31 - .L_30)
.L_30:
        /*00ac*/ 	.word	0x00000100
        /*00b0*/ 	.word	0x00000001
        /*00b4*/ 	.word	0x00000001
.L_31:


//--------------------- .nv.callgraph             --------------------------
	.section	.nv.callgraph,"",@"SHT_CUDA_CALLGRAPH"
	.align	4
	.sectionentsize	8
	.align		4
        /*0000*/ 	.word	0x00000000
	.align		4
        /*0004*/ 	.word	0xffffffff
	.align		4
        /*0008*/ 	.word	0x00000000
	.align		4
        /*000c*/ 	.word	0xfffffffe
	.align		4
        /*0010*/ 	.word	0x00000000
	.align		4
        /*0014*/ 	.word	0xfffffffd
	.align		4
        /*0018*/ 	.word	0x00000000
	.align		4
        /*001c*/ 	.word	0xfffffffc


//--------------------- .nv.rel.action            --------------------------
	.section	.nv.rel.action,"",@"SHT_CUDA_RELOCINFO"
	.align	8
	.sectionentsize	8
        /*0000*/ 	.byte	0x73, 0x00, 0x00, 0x00, 0x00, 0x00, 0x00, 0x00, 0x00, 0x00, 0x00, 0x11, 0x25, 0x00, 0x05, 0x36


//--------------------- .nv.constant0.triton_poi_fused__scaled_dot_product_flash_attention__to_copy_add_mul_8 --------------------------
	.section	.nv.constant0.triton_poi_fused__scaled_dot_product_flash_attention__to_copy_add_mul_8,"a",@progbits
	.sectionflags	@""
	.align	4
.nv.constant0.triton_poi_fused__scaled_dot_product_flash_attention__to_copy_add_mul_8:
	.zero		416


//--------------------- .text.triton_poi_fused__scaled_dot_product_flash_attention__to_copy_add_mul_8 --------------------------
	.section	.text.triton_poi_fused__scaled_dot_product_flash_attention__to_copy_add_mul_8,"ax",@progbits
	.sectioninfo	@"SHI_REGISTERS=39"
	.align	128
        .global         triton_poi_fused__scaled_dot_product_flash_attention__to_copy_add_mul_8
        .type           triton_poi_fused__scaled_dot_product_flash_attention__to_copy_add_mul_8,@function
        .size           triton_poi_fused__scaled_dot_product_flash_attention__to_copy_add_mul_8,(.L_x_1 - triton_poi_fused__scaled_dot_product_flash_attention__to_copy_add_mul_8)
        .other          triton_poi_fused__scaled_dot_product_flash_attention__to_copy_add_mul_8,@"STO_CUDA_ENTRY STV_DEFAULT"
triton_poi_fused__scaled_dot_product_flash_attention__to_copy_add_mul_8:
.text.triton_poi_fused__scaled_dot_product_flash_attention__to_copy_add_mul_8:
[----:B------:R-:W-:Y:S02]  /*0000*/  IMAD.MOV.U32 R1, RZ, RZ, c[0x0][0x28] ;  /* 0x00000a00ff017624 */ /* 0x000fe400078e00ff */
[----:B------:R-:W0:Y:S01]  /*0010*/  S2R R0, SR_TID.X ;  /* 0x0000000000007919 */ /* 0x000e220000002100 */
[----:B------:R-:W-:Y:S01]  /*0020*/  MOV R26, 0x2 ;  /* 0x00000002001a7802 */ /* 0x000fe20000000f00 */
[----:B------:R-:W-:Y:S01]  /*0030*/  ULDC.64 UR4, c[0x0][0x118] ;  /* 0x0000460000047ab9 */ /* 0x000fe20000000a00 */
[----:B------:R-:W-:Y:S01]  /*0040*/  PRMT R28, RZ, 0x7610, R28 ;  /* 0x00007610ff1c7816 */ /* 0x000fe2000000001c */
[----:B------:R-:W1:Y:S01]  /*0050*/  S2R R2, SR_CTAID.X ;  /* 0x0000000000027919 */ /* 0x000e620000002500 */
[----:B0-----:R-:W-:Y:S01]  /*0060*/  IMAD.SHL.U32 R0, R0, 0x4, RZ ;  /* 0x0000000400007824 */ /* 0x001fe200078e00ff */
[----:B-1----:R-:W-:-:S04]  /*0070*/  SHF.R.S32.HI R6, RZ, 0x15, R2 ;  /* 0x00000015ff067819 */ /* 0x002fc80000011402 */
[----:B------:R-:W-:Y:S02]  /*0080*/  LOP3.LUT R25, R0, 0x3fc, RZ, 0xc0, !PT ;  /* 0x000003fc00197812 */ /* 0x000fe400078ec0ff */
[----:B------:R-:W-:Y:S02]  /*0090*/  SHF.R.U32.HI R10, RZ, 0x15, R2 ;  /* 0x00000015ff0a7819 */ /* 0x000fe40000011602 */
[----:B------:R-:W-:Y:S02]  /*00a0*/  LEA R25, R2, R25, 0xa ;  /* 0x0000001902197211 */ /* 0x000fe400078e50ff */
[----:B------:R-:W-:Y:S02]  /*00b0*/  SGXT R6, R6, 0x1 ;  /* 0x000000010606781a */ /* 0x000fe40000000200 */
[C---:B------:R-:W-:Y:S01]  /*00c0*/  IADD3 R3, R25.reuse, 0x1, RZ ;  /* 0x0000000119037810 */ /* 0x040fe20007ffe0ff */
[----:B------:R-:W-:Y:S01]  /*00d0*/  IMAD.HI R2, R25, 0x7f807f81, RZ ;  /* 0x7f807f8119027827 */ /* 0x000fe200078e02ff */
[----:B------:R-:W-:-:S02]  /*00e0*/  SGXT.U32 R10, R10, 0x1 ;  /* 0x000000010a0a781a */ /* 0x000fc40000000000 */
[----:B------:R-:W-:Y:S02]  /*00f0*/  LEA.HI R7, R6, R3, RZ, 0x7 ;  /* 0x0000000306077211 */ /* 0x000fe400078f38ff */
[----:B------:R-:W-:Y:S01]  /*0100*/  SHF.R.U32.HI R5, RZ, 0x1f, R2 ;  /* 0x0000001fff057819 */ /* 0x000fe20000011602 */
[----:B------:R-:W-:Y:S01]  /*0110*/  IMAD.IADD R9, R3, 0x1, R10 ;  /* 0x0000000103097824 */ /* 0x000fe200078e020a */
[----:B------:R-:W-:Y:S02]  /*0120*/  IADD3 R4, R25, 0x2, RZ ;  /* 0x0000000219047810 */ /* 0x000fe40007ffe0ff */
[----:B------:R-:W-:Y:S02]  /*0130*/  LOP3.LUT R8, R7, 0xff80, RZ, 0xc0, !PT ;  /* 0x0000ff8007087812 */ /* 0x000fe400078ec0ff */
[----:B------:R-:W-:Y:S02]  /*0140*/  LEA.HI.SX32 R2, R2, R5, 0xe ;  /* 0x0000000502027211 */ /* 0x000fe400078f72ff */
[----:B------:R-:W-:Y:S01]  /*0150*/  LOP3.LUT R12, R9, 0xfffffffe, RZ, 0xc0, !PT ;  /* 0xfffffffe090c7812 */ /* 0x000fe200078ec0ff */
[----:B------:R-:W-:Y:S01]  /*0160*/  IMAD.IADD R8, R3, 0x1, -R8 ;  /* 0x0000000103087824 */ /* 0x000fe200078e0a08 */
[----:B------:R-:W-:-:S02]  /*0170*/  LEA.HI R35, R6, R25, RZ, 0x7 ;  /* 0x0000001906237211 */ /* 0x000fc400078f38ff */
[----:B------:R-:W-:Y:S02]  /*0180*/  LEA.HI R5, R6, R4, RZ, 0x7 ;  /* 0x0000000406057211 */ /* 0x000fe400078f38ff */
[----:B------:R-:W-:Y:S02]  /*0190*/  IADD3 R12, R3, -R12, RZ ;  /* 0x8000000c030c7210 */ /* 0x000fe40007ffe0ff */
[----:B------:R-:W-:Y:S02]  /*01a0*/  LOP3.LUT R35, R35, 0xffffff80, RZ, 0xc0, !PT ;  /* 0xffffff8023237812 */ /* 0x000fe400078ec0ff */
[----:B------:R-:W-:Y:S02]  /*01b0*/  LOP3.LUT R3, R5, 0x80, RZ, 0xc0, !PT ;  /* 0x0000008005037812 */ /* 0x000fe400078ec0ff */
[----:B------:R-:W-:Y:S01]  /*01c0*/  IADD3 R5, R25, 0x3, RZ ;  /* 0x0000000319057810 */ /* 0x000fe20007ffe0ff */
[----:B------:R-:W-:Y:S01]  /*01d0*/  IMAD.IADD R0, R0, 0x1, -R35 ;  /* 0x0000000100007824 */ /* 0x000fe200078e0a23 */
[----:B------:R-:W-:Y:S01]  /*01e0*/  LOP3.LUT R7, R8, 0x80, RZ, 0xc0, !PT ;  /* 0x0000008008077812 */ /* 0x000fe200078ec0ff */
[----:B------:R-:W-:Y:S01]  /*01f0*/  IMAD.IADD R3, R4, 0x1, -R3 ;  /* 0x0000000104037824 */ /* 0x000fe200078e0a03 */
[----:B------:R-:W-:-:S02]  /*0200*/  LEA.HI R6, R6, R5, RZ, 0x7 ;  /* 0x0000000506067211 */ /* 0x000fc400078f38ff */
[----:B------:R-:W-:Y:S02]  /*0210*/  IADD3 R10, R5, R10, RZ ;  /* 0x0000000a050a7210 */ /* 0x000fe40007ffe0ff */
[----:B------:R-:W-:Y:S02]  /*0220*/  LEA.HI R7, R7, R8, RZ, 0x19 ;  /* 0x0000000807077211 */ /* 0x000fe400078fc8ff */
[----:B------:R-:W-:Y:S02]  /*0230*/  LOP3.LUT R6, R6, 0xff80, RZ, 0xc0, !PT ;  /* 0x0000ff8006067812 */ /* 0x000fe400078ec0ff */
[----:B------:R-:W-:Y:S02]  /*0240*/  LOP3.LUT R10, R10, 0xfffffffe, RZ, 0xc0, !PT ;  /* 0xfffffffe0a0a7812 */ /* 0x000fe400078ec0ff */
[----:B------:R-:W-:Y:S01]  /*0250*/  PRMT R0, R0, 0x8880, RZ ;  /* 0x0000888000007816 */ /* 0x000fe200000000ff */
[----:B------:R-:W-:Y:S01]  /*0260*/  IMAD.IADD R4, R5, 0x1, -R6 ;  /* 0x0000000105047824 */ /* 0x000fe200078e0a06 */
[----:B------:R-:W-:Y:S01]  /*0270*/  PRMT R7, R7, 0x8880, RZ ;  /* 0x0000888007077816 */ /* 0x000fe200000000ff */
[----:B------:R-:W-:Y:S01]  /*0280*/  IMAD.IADD R10, R5, 0x1, -R10 ;  /* 0x00000001050a7824 */ /* 0x000fe200078e0a0a */
[----:B------:R-:W-:-:S02]  /*0290*/  SHF.R.S32.HI R0, RZ, 0x1, R0 ;  /* 0x00000001ff007819 */ /* 0x000fc40000011400 */
[----:B------:R-:W-:Y:S02]  /*02a0*/  SHF.R.S32.HI R5, RZ, 0x1, R7 ;  /* 0x00000001ff057819 */ /* 0x000fe40000011407 */
[----:B------:R-:W-:Y:S02]  /*02b0*/  PRMT R33, R0, 0x9910, RZ ;  /* 0x0000991000217816 */ /* 0x000fe400000000ff */
[----:B------:R-:W-:Y:S02]  /*02c0*/  PRMT R15, R5, 0x9910, RZ ;  /* 0x00009910050f7816 */ /* 0x000fe400000000ff */
[----:B------:R-:W-:Y:S02]  /*02d0*/  LOP3.LUT R0, R35, 0x1, RZ, 0xfc, !PT ;  /* 0x0000000123007812 */ /* 0x000fe400078efcff */
[----:B------:R-:W-:Y:S02]  /*02e0*/  ISETP.GE.AND P0, PT, R12, 0x1, PT ;  /* 0x000000010c00780c */ /* 0x000fe40003f06270 */
[----:B------:R-:W-:Y:S01]  /*02f0*/  LOP3.LUT R5, R4, 0x80, RZ, 0xc0, !PT ;  /* 0x0000008004057812 */ /* 0x000fe200078ec0ff */
[--C-:B------:R-:W-:Y:S01]  /*0300*/  IMAD R11, R15, 0x2, R0.reuse ;  /* 0x000000020f0b7824 */ /* 0x100fe200078e0200 */
[----:B------:R-:W-:Y:S01]  /*0310*/  ISETP.GT.AND P2, PT, R12, RZ, PT ;  /* 0x000000ff0c00720c */ /* 0x000fe20003f44270 */
[----:B------:R-:W-:Y:S01]  /*0320*/  IMAD R33, R33, 0x2, R0 ;  /* 0x0000000221217824 */ /* 0x000fe200078e0200 */
[----:B------:R-:W-:Y:S01]  /*0330*/  PRMT R3, R3, 0x8880, RZ ;  /* 0x0000888003037816 */ /* 0x000fe200000000ff */
[----:B------:R-:W-:Y:S01]  /*0340*/  IMAD.WIDE R8, R11, R26, c[0x0][0x160] ;  /* 0x000058000b087625 */ /* 0x000fe200078e021a */
[----:B------:R-:W-:-:S02]  /*0350*/  LEA.HI R12, R5, R4, RZ, 0x19 ;  /* 0x00000004050c7211 */ /* 0x000fc400078fc8ff */
[----:B------:R-:W-:Y:S01]  /*0360*/  LEA R15, R15, R35, 0x1 ;  /* 0x000000230f0f7211 */ /* 0x000fe200078e08ff */
[-C--:B------:R-:W-:Y:S01]  /*0370*/  IMAD.WIDE R6, R33, R26.reuse, c[0x0][0x160] ;  /* 0x0000580021067625 */ /* 0x080fe200078e021a */
[C---:B------:R-:W-:Y:S01]  /*0380*/  ISETP.GE.AND P1, PT, R10.reuse, 0x1, PT ;  /* 0x000000010a00780c */ /* 0x040fe20003f26270 */
[----:B------:R0:W2:Y:S01]  /*0390*/  @!P0 LDG.E.EL.U16 R28, [R8.64] ;  /* 0x00000004081c8981 */ /* 0x0000a2000c2e1500 */
[----:B------:R-:W-:Y:S01]  /*03a0*/  ISETP.GT.AND P3, PT, R10, RZ, PT ;  /* 0x000000ff0a00720c */ /* 0x000fe20003f64270 */
[-C--:B------:R-:W-:Y:S01]  /*03b0*/  IMAD.WIDE R10, R11, R26.reuse, c[0x0][0x178] ;  /* 0x00005e000b0a7625 */ /* 0x080fe200078e021a */
[----:B------:R-:W-:Y:S01]  /*03c0*/  PRMT R30, RZ, 0x7610, R30 ;  /* 0x00007610ff1e7816 */ /* 0x000fe2000000001e */
[----:B------:R1:W3:Y:S01]  /*03d0*/  LDG.E.EL.U16 R31, [R6.64] ;  /* 0x00000004061f7981 */ /* 0x0002e2000c2e1500 */
[----:B------:R-:W-:Y:S01]  /*03e0*/  SHF.R.S32.HI R3, RZ, 0x1, R3 ;  /* 0x00000001ff037819 */ /* 0x000fe20000011403 */
[----:B------:R-:W-:Y:S01]  /*03f0*/  IMAD.WIDE R4, R15, R26, c[0x0][0x160] ;  /* 0x000058000f047625 */ /* 0x000fe200078e021a */
[----:B------:R-:W-:-:S02]  /*0400*/  PRMT R29, RZ, 0x7610, R29 ;  /* 0x00007610ff1d7816 */ /* 0x000fc4000000001d */
[----:B0-----:R-:W-:Y:S01]  /*0410*/  PRMT R8, R12, 0x8880, RZ ;  /* 0x000088800c087816 */ /* 0x001fe200000000ff */
[-C--:B------:R-:W-:Y:S01]  /*0420*/  IMAD.WIDE R32, R33, R26.reuse, c[0x0][0x178] ;  /* 0x00005e0021207625 */ /* 0x080fe200078e021a */
[----:B------:R-:W-:Y:S01]  /*0430*/  PRMT R19, R3, 0x9910, RZ ;  /* 0x0000991003137816 */ /* 0x000fe200000000ff */
[----:B------:R0:W4:Y:S02]  /*0440*/  @!P0 LDG.E.EL.U16 R30, [R10.64] ;  /* 0x000000040a1e8981 */ /* 0x000124000c2e1500 */
[-C--:B------:R-:W-:Y:S01]  /*0450*/  IMAD.WIDE R14, R15, R26.reuse, c[0x0][0x178] ;  /* 0x00005e000f0e7625 */ /* 0x080fe200078e021a */
[----:B------:R-:W-:Y:S01]  /*0460*/  PRMT R24, RZ, 0x7610, R24 ;  /* 0x00007610ff187816 */ /* 0x000fe20000000018 */
[----:B------:R5:W4:Y:S01]  /*0470*/  LDG.E.EL.U16 R32, [R32.64] ;  /* 0x0000000420207981 */ /* 0x000b22000c2e1500 */
[----:B------:R-:W-:Y:S01]  /*0480*/  SHF.R.S32.HI R8, RZ, 0x1, R8 ;  /* 0x00000001ff087819 */ /* 0x000fe20000011408 */
[----:B------:R-:W-:Y:S02]  /*0490*/  IMAD.MOV.U32 R17, RZ, RZ, 0x4 ;  /* 0x00000004ff117424 */ /* 0x000fe400078e00ff */
[CC--:B------:R-:W-:Y:S01]  /*04a0*/  IMAD.WIDE R12, R25.reuse, R26.reuse, c[0x0][0x178] ;  /* 0x00005e00190c7625 */ /* 0x0c0fe200078e021a */
[----:B------:R5:W4:Y:S03]  /*04b0*/  @P2 LDG.E.EL.U16 R29, [R14.64] ;  /* 0x000000040e1d2981 */ /* 0x000b26000c2e1500 */
[----:B0-----:R-:W-:Y:S01]  /*04c0*/  IMAD R10, R2, -0x80800, R25 ;  /* 0xfff7f800020a7824 */ /* 0x001fe200078e0219 */
[----:B------:R0:W4:Y:S01]  /*04d0*/  @P2 LDG.E.EL.U16 R24, [R4.64] ;  /* 0x0000000404182981 */ /* 0x000122000c2e1500 */
[----:B-1----:R-:W-:-:S03]  /*04e0*/  IMAD.WIDE R6, R25, R26, c[0x0][0x160] ;  /* 0x0000580019067625 */ /* 0x002fc600078e021a */
[----:B------:R-:W4:Y:S01]  /*04f0*/  LDG.E.64 R12, [R12.64] ;  /* 0x000000040c0c7981 */ /* 0x000f22000c1e1b00 */
[--C-:B------:R-:W-:Y:S01]  /*0500*/  IMAD R19, R19, 0x2, R0.reuse ;  /* 0x0000000213137824 */ /* 0x100fe200078e0200 */
[----:B-----5:R-:W-:Y:S01]  /*0510*/  PRMT R14, R8, 0x9910, RZ ;  /* 0x00009910080e7816 */ /* 0x020fe200000000ff */
[CC--:B------:R-:W-:Y:S01]  /*0520*/  IMAD.WIDE R8, R10.reuse, R17.reuse, c[0x0][0x170] ;  /* 0x00005c000a087625 */ /* 0x0c0fe200078e0211 */
[----:B------:R1:W5:Y:S03]  /*0530*/  LDG.E.64 R2, [R6.64] ;  /* 0x0000000406027981 */ /* 0x000366000c1e1b00 */
[----:B0-----:R-:W-:Y:S01]  /*0540*/  IMAD.WIDE R4, R10, R17, c[0x0][0x168] ;  /* 0x00005a000a047625 */ /* 0x001fe200078e0211 */
[C---:B------:R-:W-:Y:S01]  /*0550*/  LEA R21, R14.reuse, R0, 0x1 ;  /* 0x000000000e157211 */ /* 0x040fe200078e08ff */
[----:B------:R-:W5:Y:S02]  /*0560*/  LDG.E.EL.128 R8, [R8.64] ;  /* 0x0000000408087981 */ /* 0x000f64000c2e1d00 */
[CC--:B------:R-:W-:Y:S01]  /*0570*/  IMAD.WIDE R16, R19.reuse, R26.reuse, c[0x0][0x160] ;  /* 0x0000580013107625 */ /* 0x0c0fe200078e021a */
[----:B------:R-:W-:Y:S01]  /*0580*/  PRMT R27, RZ, 0x7610, R27 ;  /* 0x00007610ff1b7816 */ /* 0x000fe2000000001b */
[----:B-1----:R-:W5:Y:S02]  /*0590*/  LDG.E.EL.128 R4, [R4.64] ;  /* 0x0000000404047981 */ /* 0x002f64000c2e1d00 */
[----:B------:R-:W-:Y:S01]  /*05a0*/  IMAD.WIDE R18, R19, R26, c[0x0][0x178] ;  /* 0x00005e0013127625 */ /* 0x000fe200078e021a */
[----:B------:R-:W-:Y:S01]  /*05b0*/  PRMT R0, RZ, 0x7610, R0 ;  /* 0x00007610ff007816 */ /* 0x000fe20000000000 */
[----:B------:R0:W5:Y:S02]  /*05c0*/  LDG.E.EL.U16 R16, [R16.64] ;  /* 0x0000000410107981 */ /* 0x000164000c2e1500 */
[----:B------:R-:W-:-:S02]  /*05d0*/  IMAD R35, R14, 0x2, R35 ;  /* 0x000000020e237824 */ /* 0x000fc400078e0223 */
[CC--:B------:R-:W-:Y:S01]  /*05e0*/  IMAD.WIDE R14, R21.reuse, R26.reuse, c[0x0][0x160] ;  /* 0x00005800150e7625 */ /* 0x0c0fe200078e021a */
[----:B------:R1:W5:Y:S03]  /*05f0*/  LDG.E.EL.U16 R18, [R18.64] ;  /* 0x0000000412127981 */ /* 0x000366000c2e1500 */
[-C--:B------:R-:W-:Y:S01]  /*0600*/  IMAD.WIDE R20, R21, R26.reuse, c[0x0][0x178] ;  /* 0x00005e0015147625 */ /* 0x080fe200078e021a */
[----:B------:R-:W-:Y:S01]  /*0610*/  PRMT R36, RZ, 0x7610, R36 ;  /* 0x00007610ff247816 */ /* 0x000fe20000000024 */
[----:B------:R0:W5:Y:S01]  /*0620*/  @!P1 LDG.E.EL.U16 R27, [R14.64] ;  /* 0x000000040e1b9981 */ /* 0x000162000c2e1500 */
[----:B------:R-:W-:Y:S01]  /*0630*/  PRMT R33, RZ, 0x7610, R33 ;  /* 0x00007610ff217816 */ /* 0x000fe20000000021 */
[CC--:B------:R-:W-:Y:S02]  /*0640*/  IMAD.WIDE R22, R35.reuse, R26.reuse, c[0x0][0x160] ;  /* 0x0000580023167625 */ /* 0x0c0fe400078e021a */
[----:B------:R-:W5:Y:S02]  /*0650*/  @!P1 LDG.E.EL.U16 R0, [R20.64] ;  /* 0x0000000414009981 */ /* 0x000f64000c2e1500 */
[----:B------:R-:W-:-:S02]  /*0660*/  IMAD.WIDE R34, R35, R26, c[0x0][0x178] ;  /* 0x00005e0023227625 */ /* 0x000fc400078e021a */
[----:B------:R-:W5:Y:S04]  /*0670*/  @P3 LDG.E.EL.U16 R36, [R22.64] ;  /* 0x0000000416243981 */ /* 0x000f68000c2e1500 */
[----:B------:R-:W5:Y:S01]  /*0680*/  @P3 LDG.E.EL.U16 R33, [R34.64] ;  /* 0x0000000422213981 */ /* 0x000f62000c2e1500 */
[----:B--2---:R-:W-:Y:S02]  /*0690*/  IMAD.U32 R28, R28, 0x10000, RZ ;  /* 0x000100001c1c7824 */ /* 0x004fe400078e00ff */
[----:B---3--:R-:W-:Y:S02]  /*06a0*/  IMAD.U32 R31, R31, 0x10000, RZ ;  /* 0x000100001f1f7824 */ /* 0x008fe400078e00ff */
[----:B------:R-:W-:Y:S02]  /*06b0*/  FADD R28, RZ, -R28 ;  /* 0x8000001cff1c7221 */ /* 0x000fe40000000000 */
[----:B0-----:R-:W-:Y:S01]  /*06c0*/  FADD R17, RZ, -R31 ;  /* 0x8000001fff117221 */ /* 0x001fe20000000000 */
[----:B----4-:R-:W-:Y:S01]  /*06d0*/  SHF.L.U32 R30, R30, 0x10, RZ ;  /* 0x000000101e1e7819 */ /* 0x010fe200000006ff */
[----:B------:R-:W-:-:S04]  /*06e0*/  IMAD.U32 R32, R32, 0x10000, RZ ;  /* 0x0001000020207824 */ /* 0x000fc800078e00ff */
[----:B------:R-:W-:Y:S01]  /*06f0*/  FADD R30, RZ, -R30 ;  /* 0x8000001eff1e7221 */ /* 0x000fe20000000000 */
[----:B------:R-:W-:Y:S01]  /*0700*/  FADD R15, RZ, -R32 ;  /* 0x80000020ff0f7221 */ /* 0x000fe20000000000 */
[----:B------:R-:W-:Y:S01]  /*0710*/  @P0 IMAD.U32 R30, R29, 0x10000, RZ ;  /* 0x000100001d1e0824 */ /* 0x000fe200078e00ff */
[----:B------:R-:W-:Y:S02]  /*0720*/  @P0 SHF.L.U32 R28, R24, 0x10, RZ ;  /* 0x00000010181c0819 */ /* 0x000fe400000006ff */
[C---:B-1----:R-:W-:Y:S02]  /*0730*/  SHF.L.U32 R19, R12.reuse, 0x10, RZ ;  /* 0x000000100c137819 */ /* 0x042fe400000006ff */
[----:B------:R-:W-:Y:S02]  /*0740*/  PRMT R12, R12, 0x7632, R12 ;  /* 0x000076320c0c7816 */ /* 0x000fe4000000000c */
[----:B-----5:R-:W-:Y:S02]  /*0750*/  PRMT R14, R2, 0x7632, R14 ;  /* 0x00007632020e7816 */ /* 0x020fe4000000000e */
[----:B------:R-:W-:Y:S01]  /*0760*/  SHF.L.U32 R12, R12, 0x10, RZ ;  /* 0x000000100c0c7819 */ /* 0x000fe200000006ff */
[C---:B------:R-:W-:Y:S01]  /*0770*/  FMUL R17, R8.reuse, R17 ;  /* 0x0000001108117220 */ /* 0x040fe20000400000 */
[----:B------:R-:W-:Y:S01]  /*0780*/  FMUL R8, R8, R15 ;  /* 0x0000000f08087220 */ /* 0x000fe20000400000 */
[----:B------:R-:W-:Y:S01]  /*0790*/  IMAD.U32 R15, R2, 0x10000, RZ ;  /* 0x00010000020f7824 */ /* 0x000fe200078e00ff */
[C---:B------:R-:W-:Y:S01]  /*07a0*/  FMUL R28, R9.reuse, R28 ;  /* 0x0000001c091c7220 */ /* 0x040fe20000400000 */
[----:B------:R-:W-:Y:S01]  /*07b0*/  IMAD.U32 R14, R14, 0x10000, RZ ;  /* 0x000100000e0e7824 */ /* 0x000fe200078e00ff */
[----:B------:R-:W-:Y:S01]  /*07c0*/  FMUL R30, R9, R30 ;  /* 0x0000001e091e7220 */ /* 0x000fe20000400000 */
[C---:B------:R-:W-:Y:S01]  /*07d0*/  FFMA R2, R4.reuse, R15, R17 ;  /* 0x0000000f04027223 */ /* 0x040fe20000000011 */
[----:B------:R-:W-:Y:S01]  /*07e0*/  FFMA R4, R4, R19, R8 ;  /* 0x0000001304047223 */ /* 0x000fe20000000008 */
[C---:B------:R-:W-:Y:S01]  /*07f0*/  FFMA R9, R5.reuse, R14, R28 ;  /* 0x0000000e05097223 */ /* 0x040fe2000000001c */
[----:B------:R-:W-:Y:S01]  /*0800*/  FFMA R17, R5, R12, R30 ;  /* 0x0000000c05117223 */ /* 0x000fe2000000001e */
[----:B------:R-:W-:-:S02]  /*0810*/  IMAD.U32 R18, R18, 0x10000, RZ ;  /* 0x0001000012127824 */ /* 0x000fc400078e00ff */
[----:B------:R-:W-:Y:S02]  /*0820*/  IMAD.U32 R16, R16, 0x10000, RZ ;  /* 0x0001000010107824 */ /* 0x000fe400078e00ff */
[----:B------:R-:W-:Y:S01]  /*0830*/  FADD R5, RZ, -R18 ;  /* 0x80000012ff057221 */ /* 0x000fe20000000000 */
[----:B------:R-:W-:Y:S01]  /*0840*/  IMAD.U32 R27, R27, 0x10000, RZ ;  /* 0x000100001b1b7824 */ /* 0x000fe200078e00ff */
[----:B------:R-:W-:Y:S01]  /*0850*/  FADD R15, RZ, -R16 ;  /* 0x80000010ff0f7221 */ /* 0x000fe20000000000 */
[----:B------:R-:W-:Y:S01]  /*0860*/  SHF.L.U32 R8, R0, 0x10, RZ ;  /* 0x0000001000087819 */ /* 0x000fe200000006ff */
[----:B------:R-:W-:Y:S01]  /*0870*/  FMUL R14, R10, R5 ;  /* 0x000000050a0e7220 */ /* 0x000fe20000400000 */
[----:B------:R-:W-:Y:S01]  /*0880*/  FADD R0, RZ, -R27 ;  /* 0x8000001bff007221 */ /* 0x000fe20000000000 */
[----:B------:R-:W-:Y:S01]  /*0890*/  PRMT R5, R3, 0x7632, R5 ;  /* 0x0000763203057816 */ /* 0x000fe20000000005 */
[----:B------:R-:W-:Y:S01]  /*08a0*/  @P1 IMAD.U32 R0, R36, 0x10000, RZ ;  /* 0x0001000024001824 */ /* 0x000fe200078e00ff */
[----:B------:R-:W-:Y:S01]  /*08b0*/  FADD R8, RZ, -R8 ;  /* 0x80000008ff087221 */ /* 0x000fe20000000000 */
[----:B------:R-:W-:Y:S01]  /*08c0*/  PRMT R12, R13, 0x7632, R12 ;  /* 0x000076320d0c7816 */ /* 0x000fe2000000000c */
[----:B------:R-:W-:Y:S01]  /*08d0*/  FMUL R15, R10, R15 ;  /* 0x0000000f0a0f7220 */ /* 0x000fe20000400000 */
[----:B------:R-:W-:Y:S01]  /*08e0*/  @P1 SHF.L.U32 R8, R33, 0x10, RZ ;  /* 0x0000001021081819 */ /* 0x000fe200000006ff */
[----:B------:R-:W-:Y:S01]  /*08f0*/  IMAD.U32 R3, R3, 0x10000, RZ ;  /* 0x0001000003037824 */ /* 0x000fe200078e00ff */
[----:B------:R-:W-:Y:S01]  /*0900*/  SHF.L.U32 R10, R5, 0x10, RZ ;  /* 0x00000010050a7819 */ /* 0x000fe200000006ff */
[----:B------:R-:W-:Y:S01]  /*0910*/  FMUL R0, R11, R0 ;  /* 0x000000000b007220 */ /* 0x000fe20000400000 */
[----:B------:R-:W-:Y:S01]  /*0920*/  SHF.L.U32 R12, R12, 0x10, RZ ;  /* 0x000000100c0c7819 */ /* 0x000fe200000006ff */
[----:B------:R-:W-:Y:S01]  /*0930*/  IMAD.U32 R13, R13, 0x10000, RZ ;  /* 0x000100000d0d7824 */ /* 0x000fe200078e00ff */
[----:B------:R-:W-:Y:S01]  /*0940*/  FMUL R11, R11, R8 ;  /* 0x000000080b0b7220 */ /* 0x000fe20000400000 */
[C---:B------:R-:W-:Y:S01]  /*0950*/  FFMA R0, R7.reuse, R10, R0 ;  /* 0x0000000a07007223 */ /* 0x040fe20000000000 */
[C---:B------:R-:W-:Y:S01]  /*0960*/  FFMA R3, R6.reuse, R3, R15 ;  /* 0x0000000306037223 */ /* 0x040fe2000000000f */
[----:B------:R-:W-:Y:S01]  /*0970*/  FFMA R14, R6, R13, R14 ;  /* 0x0000000d060e7223 */ /* 0x000fe2000000000e */
[----:B------:R-:W-:Y:S01]  /*0980*/  FFMA R5, R7, R12, R11 ;  /* 0x0000000c07057223 */ /* 0x000fe2000000000b */
[----:B------:R-:W-:-:S02]  /*0990*/  F2FP.BF16.PACK_AB R6, R9, R2 ;  /* 0x000000020906723e */ /* 0x000fc400000010ff */
[----:B------:R-:W-:Y:S01]  /*09a0*/  F2FP.BF16.PACK_AB R7, R0, R3 ;  /* 0x000000030007723e */ /* 0x000fe200000010ff */
[----:B------:R-:W-:Y:S01]  /*09b0*/  IMAD.WIDE R2, R25, R26, c[0x0][0x180] ;  /* 0x0000600019027625 */ /* 0x000fe200078e021a */
[----:B------:R-:W-:Y:S02]  /*09c0*/  F2FP.BF16.PACK_AB R4, R17, R4 ;  /* 0x000000041104723e */ /* 0x000fe400000010ff */
[----:B------:R-:W-:Y:S01]  /*09d0*/  F2FP.BF16.PACK_AB R5, R5, R14 ;  /* 0x0000000e0505723e */ /* 0x000fe200000010ff */
[----:B------:R-:W-:Y:S01]  /*09e0*/  IMAD.WIDE R26, R25, R26, c[0x0][0x188] ;  /* 0x00006200191a7625 */ /* 0x000fe200078e021a */
[----:B------:R-:W-:Y:S04]  /*09f0*/  STG.E.64 [R2.64], R6 ;  /* 0x0000000602007986 */ /* 0x000fe8000c101b04 */
[----:B------:R-:W-:Y:S01]  /*0a00*/  STG.E.64 [R26.64], R4 ;  /* 0x000000041a007986 */ /* 0x000fe2000c101b04 */
[----:B------:R-:W-:Y:S05]  /*0a10*/  EXIT ;  /* 0x000000000000794d */ /* 0x000fea0003800000 */
.L_x_0:
[----:B------:R-:W-:-:S00]  /*0a20*/  BRA `(.L_x_0) ;  /* 0xfffffff000007947 */ /* 0x000fc0000383ffff */
[----:B------:R-:W-:-:S00]  /*0a30*/  NOP ;  /* 0x0000000000007918 */ /* 0x000fc00000000000 */
        /* <DEDUP_REMOVED lines=12> */
.L_x_1:
